	.headerflags	@"EF_CUDA_TEXMODE_UNIFIED EF_CUDA_64BIT_ADDRESS EF_CUDA_ACCELERATORS EF_CUDA_SM90 EF_CUDA_VIRTUAL_SM(EF_CUDA_SM90)"
	.elftype	@"ET_EXEC"


//--------------------- .nv.info                  --------------------------
	.section	.nv.info,"",@"SHT_CUDA_INFO"
	.align	4


	//----- nvinfo : EIATTR_REGCOUNT
	.align		4
        /*0000*/ 	.byte	0x04, 0x2f
        /*0002*/ 	.short	(.L_3 - .L_2)
	.align		4
.L_2:
        /*0004*/ 	.word	index@(triton_poi_fused__native_batch_norm_legit_no_training_relu_28)
        /*0008*/ 	.word	0x00000020


	//----- nvinfo : EIATTR_MIN_STACK_SIZE
	.align		4
.L_3:
        /*000c*/ 	.byte	0x04, 0x12
        /*000e*/ 	.short	(.L_5 - .L_4)
	.align		4
.L_4:
        /*0010*/ 	.word	index@(triton_poi_fused__native_batch_norm_legit_no_training_relu_28)
        /*0014*/ 	.word	0x00000000


	//----- nvinfo : EIATTR_FRAME_SIZE
	.align		4
.L_5:
        /*0018*/ 	.byte	0x04, 0x11
        /*001a*/ 	.short	(.L_7 - .L_6)
	.align		4
.L_6:
        /*001c*/ 	.word	index@(triton_poi_fused__native_batch_norm_legit_no_training_relu_28)
        /*0020*/ 	.word	0x00000000


	//----- nvinfo : EIATTR_MIN_STACK_SIZE
	.align		4
.L_7:
        /*0024*/ 	.byte	0x04, 0x12
        /*0026*/ 	.short	(.L_9 - .L_8)
	.align		4
.L_8:
        /*0028*/ 	.word	index@(triton_poi_fused__native_batch_norm_legit_no_training_relu_28)
        /*002c*/ 	.word	0x00000000
.L_9:


//--------------------- .nv.info.triton_poi_fused__native_batch_norm_legit_no_training_relu_28 --------------------------
	.section	.nv.info.triton_poi_fused__native_batch_norm_legit_no_training_relu_28,"",@"SHT_CUDA_INFO"
	.sectionflags	@""
	.align	4


	//----- nvinfo : EIATTR_CUDA_API_VERSION
	.align		4
        /*0000*/ 	.byte	0x04, 0x37
        /*0002*/ 	.short	(.L_11 - .L_10)
.L_10:
        /*0004*/ 	.word	0x0000007c


	//----- nvinfo : EIATTR_KPARAM_INFO
	.align		4
.L_11:
        /*0008*/ 	.byte	0x04, 0x17
        /*000a*/ 	.short	(.L_13 - .L_12)
.L_12:
        /*000c*/ 	.word	0x00000000
        /*0010*/ 	.short	0x0006
        /*0012*/ 	.short	0x0030
        /*0014*/ 	.byte	0x00, 0xf0, 0x11, 0x00


	//----- nvinfo : EIATTR_KPARAM_INFO
	.align		4
.L_13:
        /*0018*/ 	.byte	0x04, 0x17
        /*001a*/ 	.short	(.L_15 - .L_14)
.L_14:
        /*001c*/ 	.word	0x00000000
        /*0020*/ 	.short	0x0005
        /*0022*/ 	.short	0x0028
        /*0024*/ 	.byte	0x00, 0xf4, 0x21, 0x00


	//----- nvinfo : EIATTR_KPARAM_INFO
	.align		4
.L_15:
        /*0028*/ 	.byte	0x04, 0x17
        /*002a*/ 	.short	(.L_17 - .L_16)
.L_16:
        /*002c*/ 	.word	0x00000000
        /*0030*/ 	.short	0x0004
        /*0032*/ 	.short	0x0020
        /*0034*/ 	.byte	0x00, 0xf4, 0x21, 0x00


	//----- nvinfo : EIATTR_KPARAM_INFO
	.align		4
.L_17:
        /*0038*/ 	.byte	0x04, 0x17
        /*003a*/ 	.short	(.L_19 - .L_18)
.L_18:
        /*003c*/ 	.word	0x00000000
        /*0040*/ 	.short	0x0003
        /*0042*/ 	.short	0x0018
        /*0044*/ 	.byte	0x00, 0xf4, 0x21, 0x00


	//----- nvinfo : EIATTR_KPARAM_INFO
	.align		4
.L_19:
        /*0048*/ 	.byte	0x04, 0x17
        /*004a*/ 	.short	(.L_21 - .L_20)
.L_20:
        /*004c*/ 	.word	0x00000000
        /*0050*/ 	.short	0x0002
        /*0052*/ 	.short	0x0010
        /*0054*/ 	.byte	0x00, 0xf4, 0x21, 0x00


	//----- nvinfo : EIATTR_KPARAM_INFO
	.align		4
.L_21:
        /*0058*/ 	.byte	0x04, 0x17
        /*005a*/ 	.short	(.L_23 - .L_22)
.L_22:
        /*005c*/ 	.word	0x00000000
        /*0060*/ 	.short	0x0001
        /*0062*/ 	.short	0x0008
        /*0064*/ 	.byte	0x00, 0xf4, 0x21, 0x00


	//----- nvinfo : EIATTR_KPARAM_INFO
	.align		4
.L_23:
        /*0068*/ 	.byte	0x04, 0x17
        /*006a*/ 	.short	(.L_25 - .L_24)
.L_24:
        /*006c*/ 	.word	0x00000000
        /*0070*/ 	.short	0x0000
        /*0072*/ 	.short	0x0000
        /*0074*/ 	.byte	0x00, 0xf4, 0x21, 0x00


	//----- nvinfo : EIATTR_SPARSE_MMA_MASK
	.align		4
.L_25:
        /*0078*/ 	.byte	0x03, 0x50
        /*007a*/ 	.short	0x0000


	//----- nvinfo : EIATTR_MAXREG_COUNT
	.align		4
        /*007c*/ 	.byte	0x03, 0x1b
        /*007e*/ 	.short	0x00ff


	//----- nvinfo : EIATTR_EXIT_INSTR_OFFSETS
	.align		4
        /*0080*/ 	.byte	0x04, 0x1c
        /*0082*/ 	.short	(.L_27 - .L_26)


	//   ....[0]....
.L_26:
        /*0084*/ 	.word	0x00000ba0


	//   ....[1]....
        /*0088*/ 	.word	0x00000bc0


	//----- nvinfo : EIATTR_REQNTID
	.align		4
.L_27:
        /*008c*/ 	.byte	0x04, 0x10
        /*008e*/ 	.short	(.L_29 - .L_28)
.L_28:
        /*0090*/ 	.word	0x00000080
        /*0094*/ 	.word	0x00000001
        /*0098*/ 	.word	0x00000001


	//----- nvinfo : EIATTR_CBANK_PARAM_SIZE
	.align		4
.L_29:
        /*009c*/ 	.byte	0x03, 0x19
        /*009e*/ 	.short	0x0034


	//----- nvinfo : EIATTR_PARAM_CBANK
	.align		4
        /*00a0*/ 	.byte	0x04, 0x0a
        /*00a2*/ 	.short	(.L_31 - .L_30)
	.align		4
.L_30:
        /*00a4*/ 	.word	index@(.nv.constant0.triton_poi_fused__native_batch_norm_legit_no_training_relu_28)
        /*00a8*/ 	.short	0x0210
        /*00aa*/ 	.short	0x0034


	//----- nvinfo : EIATTR_SW_WAR
	.align		4
.L_31:
        /*00ac*/ 	.byte	0x04, 0x36
        /*00ae*/ 	.short	(.L_33 - .L_32)
.L_32:
        /*00b0*/ 	.word	0x00000008
.L_33:


//--------------------- .nv.callgraph             --------------------------
	.section	.nv.callgraph,"",@"SHT_CUDA_CALLGRAPH"
	.align	4
	.sectionentsize	8
	.align		4
        /*0000*/ 	.word	0x00000000
	.align		4
        /*0004*/ 	.word	0xffffffff
	.align		4
        /*0008*/ 	.word	0x00000000
	.align		4
        /*000c*/ 	.word	0xfffffffe
	.align		4
        /*0010*/ 	.word	0x00000000
	.align		4
        /*0014*/ 	.word	0xfffffffd
	.align		4
        /*0018*/ 	.word	0x00000000
	.align		4
        /*001c*/ 	.word	0xfffffffc


//--------------------- .nv.constant4             --------------------------
	.section	.nv.constant4,"a",@progbits
	.align	8
	.align		8
.nv.constant4:
        /*0000*/ 	.dword	_$_str
	.align		8
        /*0008*/ 	.dword	_$_str_$_2


//--------------------- .text.triton_poi_fused__native_batch_norm_legit_no_training_relu_28 --------------------------
	.section	.text.triton_poi_fused__native_batch_norm_legit_no_training_relu_28,"ax",@progbits
	.align	128
        .global         triton_poi_fused__native_batch_norm_legit_no_training_relu_28
        .type           triton_poi_fused__native_batch_norm_legit_no_training_relu_28,@function
        .size           triton_poi_fused__native_batch_norm_legit_no_training_relu_28,(.L_x_1 - triton_poi_fused__native_batch_norm_legit_no_training_relu_28)
        .other          triton_poi_fused__native_batch_norm_legit_no_training_relu_28,@"STO_CUDA_ENTRY STV_DEFAULT"
triton_poi_fused__native_batch_norm_legit_no_training_relu_28:
.text.triton_poi_fused__native_batch_norm_legit_no_training_relu_28:
[----:B------:R-:W0:Y:S02]  /*0000*/  LDC R1, c[0x0][0x28] ;  /* 0x00000a00ff017b82 */ /* 0x000e240000000800 */
[----:B------:R-:W1:Y:S01]  /*0010*/  S2R R0, SR_TID.X ;  /* 0x0000000000007919 */ /* 0x000e620000002100 */
[----:B------:R-:W2:Y:S01]  /*0020*/  LDC.64 R28, c[0x0][0x210] ;  /* 0x00008400ff1c7b82 */ /* 0x000ea20000000a00 */
[----:B------:R-:W-:Y:S02]  /*0030*/  CS2R R4, SRZ ;  /* 0x0000000000047805 */ /* 0x000fe4000001ff00 */
[----:B------:R-:W-:Y:S01]  /*0040*/  CS2R R6, SRZ ;  /* 0x0000000000067805 */ /* 0x000fe2000001ff00 */
[----:B------:R-:W3:Y:S01]  /*0050*/  S2R R3, SR_CTAID.X ;  /* 0x0000000000037919 */ /* 0x000ee20000002500 */
[----:B------:R-:W-:Y:S02]  /*0060*/  CS2R R8, SRZ ;  /* 0x0000000000087805 */ /* 0x000fe4000001ff00 */
[----:B------:R-:W-:Y:S01]  /*0070*/  CS2R R10, SRZ ;  /* 0x00000000000a7805 */ /* 0x000fe2000001ff00 */
[----:B------:R-:W-:Y:S01]  /*0080*/  ULDC.64 UR4, c[0x0][0x208] ;  /* 0x0000820000047ab9 */ /* 0x000fe20000000a00 */
[----:B------:R-:W4:Y:S08]  /*0090*/  LDC.64 R20, c[0x0][0x218] ;  /* 0x00008600ff147b82 */ /* 0x000f300000000a00 */
[----:B------:R-:W5:Y:S01]  /*00a0*/  LDC.64 R26, c[0x0][0x220] ;  /* 0x00008800ff1a7b82 */ /* 0x000f620000000a00 */
[----:B-1----:R-:W-:-:S04]  /*00b0*/  SHF.L.U32 R0, R0, 0x2, RZ ;  /* 0x0000000200007819 */ /* 0x002fc800000006ff */
[----:B------:R-:W-:-:S04]  /*00c0*/  LOP3.LUT R0, R0, 0x1fc, RZ, 0xc0, !PT ;  /* 0x000001fc00007812 */ /* 0x000fc800078ec0ff */
[----:B---3--:R-:W-:-:S04]  /*00d0*/  LEA R0, R3, R0, 0xa ;  /* 0x0000000003007211 */ /* 0x008fc800078e50ff */
[C---:B------:R-:W-:Y:S01]  /*00e0*/  ISETP.GE.AND P1, PT, R0.reuse, 0x15cd80, PT ;  /* 0x0015cd800000780c */ /* 0x040fe20003f26270 */
[----:B------:R-:W-:-:S04]  /*00f0*/  IMAD.HI R2, R0, 0x2aaaaaab, RZ ;  /* 0x2aaaaaab00027827 */ /* 0x000fc800078e02ff */
[----:B--2---:R-:W-:Y:S01]  /*0100*/  IMAD.WIDE R28, R0, 0x4, R28 ;  /* 0x00000004001c7825 */ /* 0x004fe200078e021c */
[----:B------:R-:W-:-:S04]  /*0110*/  SHF.R.U32.HI R3, RZ, 0x1f, R2 ;  /* 0x0000001fff037819 */ /* 0x000fc80000011602 */
[----:B------:R-:W-:-:S03]  /*0120*/  LEA.HI R3, R2, R3, RZ, 0x1c ;  /* 0x0000000302037211 */ /* 0x000fc600078fe0ff */
[----:B------:R-:W2:Y:S02]  /*0130*/  @!P1 LDG.E.128 R8, desc[UR4][R28.64] ;  /* 0x000000041c089981 */ /* 0x000ea4000c1e1d00 */
[----:B------:R-:W-:-:S04]  /*0140*/  IMAD R2, R3, -0x60, R0 ;  /* 0xffffffa003027824 */ /* 0x000fc800078e0200 */
[----:B----4-:R-:W-:-:S05]  /*0150*/  IMAD.WIDE R12, R2, 0x4, R20 ;  /* 0x00000004020c7825 */ /* 0x010fca00078e0214 */
[----:B------:R1:W2:Y:S01]  /*0160*/  @!P1 LDG.E.EL.128 R4, desc[UR4][R12.64] ;  /* 0x000000040c049981 */ /* 0x0002a2000c2e1d00 */
[----:B------:R-:W-:-:S05]  /*0170*/  IADD3 R3, R0, 0x200, RZ ;  /* 0x0000020000037810 */ /* 0x000fca0007ffe0ff */
[----:B------:R-:W-:-:S05]  /*0180*/  IMAD.HI R14, R3, 0x2aaaaaab, RZ ;  /* 0x2aaaaaab030e7827 */ /* 0x000fca00078e02ff */
[----:B------:R-:W-:-:S04]  /*0190*/  SHF.R.U32.HI R15, RZ, 0x1f, R14 ;  /* 0x0000001fff0f7819 */ /* 0x000fc8000001160e */
[----:B------:R-:W-:Y:S02]  /*01a0*/  LEA.HI R14, R14, R15, RZ, 0x1c ;  /* 0x0000000f0e0e7211 */ /* 0x000fe400078fe0ff */
[----:B------:R-:W-:Y:S02]  /*01b0*/  ISETP.GE.AND P0, PT, R3, 0x15cd80, PT ;  /* 0x0015cd800300780c */ /* 0x000fe40003f06270 */
[----:B-1----:R-:W-:Y:S01]  /*01c0*/  CS2R R12, SRZ ;  /* 0x00000000000c7805 */ /* 0x002fe2000001ff00 */
[----:B------:R-:W-:Y:S01]  /*01d0*/  IMAD R3, R14, -0x60, R3 ;  /* 0xffffffa00e037824 */ /* 0x000fe200078e0203 */
[----:B------:R-:W-:Y:S02]  /*01e0*/  CS2R R14, SRZ ;  /* 0x00000000000e7805 */ /* 0x000fe4000001ff00 */
[----:B------:R-:W-:Y:S02]  /*01f0*/  CS2R R16, SRZ ;  /* 0x0000000000107805 */ /* 0x000fe4000001ff00 */
[----:B------:R-:W-:Y:S01]  /*0200*/  CS2R R18, SRZ ;  /* 0x0000000000127805 */ /* 0x000fe2000001ff00 */
[----:B------:R-:W-:Y:S01]  /*0210*/  IMAD.WIDE R24, R3, 0x4, R20 ;  /* 0x0000000403187825 */ /* 0x000fe200078e0214 */
[----:B------:R-:W-:-:S02]  /*0220*/  CS2R R20, SRZ ;  /* 0x0000000000147805 */ /* 0x000fc4000001ff00 */
[----:B------:R-:W-:Y:S02]  /*0230*/  CS2R R22, SRZ ;  /* 0x0000000000167805 */ /* 0x000fe4000001ff00 */
[----:B------:R1:W3:Y:S04]  /*0240*/  @!P0 LDG.E.EL.128 R16, desc[UR4][R24.64] ;  /* 0x0000000418108981 */ /* 0x0002e8000c2e1d00 */
[----:B------:R-:W3:Y:S01]  /*0250*/  @!P0 LDG.E.128 R20, desc[UR4][R28.64+0x800] ;  /* 0x000800041c148981 */ /* 0x000ee2000c1e1d00 */
[----:B-1----:R-:W-:Y:S01]  /*0260*/  CS2R R24, SRZ ;  /* 0x0000000000187805 */ /* 0x002fe2000001ff00 */
[----:B--2---:R-:W-:Y:S01]  /*0270*/  FADD R4, -R4, R8 ;  /* 0x0000000804047221 */ /* 0x004fe20000000100 */
[----:B------:R-:W-:Y:S01]  /*0280*/  FADD R5, -R5, R9 ;  /* 0x0000000905057221 */ /* 0x000fe20000000100 */
[----:B-----5:R-:W-:-:S05]  /*0290*/  IMAD.WIDE R8, R2, 0x4, R26 ;  /* 0x0000000402087825 */ /* 0x020fca00078e021a */
[----:B------:R1:W2:Y:S02]  /*02a0*/  @!P1 LDG.E.EL.128 R12, desc[UR4][R8.64] ;  /* 0x00000004080c9981 */ /* 0x0002a4000c2e1d00 */
[----:B-1----:R-:W-:Y:S01]  /*02b0*/  IMAD.WIDE R8, R3, 0x4, R26 ;  /* 0x0000000403087825 */ /* 0x002fe200078e021a */
[----:B------:R-:W-:-:S06]  /*02c0*/  CS2R R26, SRZ ;  /* 0x00000000001a7805 */ /* 0x000fcc000001ff00 */
[----:B------:R-:W4:Y:S01]  /*02d0*/  @!P0 LDG.E.EL.128 R24, desc[UR4][R8.64] ;  /* 0x0000000408188981 */ /* 0x000f22000c2e1d00 */
[----:B------:R-:W-:Y:S01]  /*02e0*/  FADD R6, -R6, R10 ;  /* 0x0000000a06067221 */ /* 0x000fe20000000100 */
[----:B---3--:R-:W-:Y:S01]  /*02f0*/  FADD R17, -R17, R21 ;  /* 0x0000001511117221 */ /* 0x008fe20000000100 */
[----:B------:R-:W-:Y:S01]  /*0300*/  HFMA2.MMA R21, -RZ, RZ, 1.625, 0 ;  /* 0x3e800000ff157435 */ /* 0x000fe200000001ff */
[----:B------:R-:W-:Y:S01]  /*0310*/  FADD R28, -R19, R23 ;  /* 0x00000017131c7221 */ /* 0x000fe20000000100 */
[----:B------:R-:W-:Y:S01]  /*0320*/  FADD R7, -R7, R11 ;  /* 0x0000000b07077221 */ /* 0x000fe20000000100 */
[----:B------:R-:W-:Y:S01]  /*0330*/  FADD R16, -R16, R20 ;  /* 0x0000001410107221 */ /* 0x000fe20000000100 */
[----:B------:R-:W-:Y:S01]  /*0340*/  FADD R18, -R18, R22 ;  /* 0x0000001612127221 */ /* 0x000fe20000000100 */
[----:B--2---:R-:W-:Y:S01]  /*0350*/  FADD R10, R12, 0.0010000000474974513054 ;  /* 0x3a83126f0c0a7421 */ /* 0x004fe20000000000 */
[----:B------:R-:W-:-:S05]  /*0360*/  FADD R12, R13, 0.0010000000474974513054 ;  /* 0x3a83126f0d0c7421 */ /* 0x000fca0000000000 */
[----:B------:R-:W1:Y:S01]  /*0370*/  MUFU.SQRT R10, R10 ;  /* 0x0000000a000a7308 */ /* 0x000e620000002000 */
[----:B------:R-:W-:Y:S01]  /*0380*/  FADD R13, R14, 0.0010000000474974513054 ;  /* 0x3a83126f0e0d7421 */ /* 0x000fe20000000000 */
[----:B------:R-:W-:-:S06]  /*0390*/  FADD R14, R15, 0.0010000000474974513054 ;  /* 0x3a83126f0f0e7421 */ /* 0x000fcc0000000000 */
[----:B------:R-:W2:Y:S08]  /*03a0*/  MUFU.SQRT R12, R12 ;  /* 0x0000000c000c7308 */ /* 0x000eb00000002000 */
[----:B------:R-:W3:Y:S01]  /*03b0*/  MUFU.SQRT R13, R13 ;  /* 0x0000000d000d7308 */ /* 0x000ee20000002000 */
[C---:B-1----:R-:W-:Y:S01]  /*03c0*/  FSETP.GT.AND P4, PT, R10.reuse, 8.50705917302346158658e+37, PT ;  /* 0x7e8000000a00780b */ /* 0x042fe20003f84000 */
[----:B----4-:R-:W-:Y:S01]  /*03d0*/  FADD R25, R25, 0.0010000000474974513054 ;  /* 0x3a83126f19197421 */ /* 0x010fe20000000000 */
[----:B------:R-:W-:-:S05]  /*03e0*/  FSETP.GEU.AND P2, PT, R10, 1.175494350822287508e-38, PT ;  /* 0x008000000a00780b */ /* 0x000fca0003f4e000 */
[----:B------:R-:W1:Y:S01]  /*03f0*/  MUFU.SQRT R14, R14 ;  /* 0x0000000e000e7308 */ /* 0x000e620000002000 */
[----:B--2---:R-:W-:Y:S01]  /*0400*/  FSETP.GT.AND P5, PT, R12, 8.50705917302346158658e+37, PT ;  /* 0x7e8000000c00780b */ /* 0x004fe20003fa4000 */
[----:B------:R-:W-:Y:S01]  /*0410*/  FADD R24, R24, 0.0010000000474974513054 ;  /* 0x3a83126f18187421 */ /* 0x000fe20000000000 */
[----:B------:R-:W-:Y:S01]  /*0420*/  FADD R26, R26, 0.0010000000474974513054 ;  /* 0x3a83126f1a1a7421 */ /* 0x000fe20000000000 */
[----:B------:R-:W-:Y:S02]  /*0430*/  FSEL R19, R21, 1, P4 ;  /* 0x3f80000015137808 */ /* 0x000fe40002000000 */
[----:B---3--:R-:W-:Y:S02]  /*0440*/  FSETP.GT.AND P3, PT, R13, 8.50705917302346158658e+37, PT ;  /* 0x7e8000000d00780b */ /* 0x008fe40003f64000 */
[----:B------:R-:W2:Y:S01]  /*0450*/  MUFU.SQRT R8, R25 ;  /* 0x0000001900087308 */ /* 0x000ea20000002000 */
[----:B------:R-:W-:Y:S01]  /*0460*/  @P4 FMUL R10, R10, 0.25 ;  /* 0x3e8000000a0a4820 */ /* 0x000fe20000400000 */
[----:B------:R-:W-:-:S06]  /*0470*/  FSETP.GEU.AND P4, PT, R12, 1.175494350822287508e-38, PT ;  /* 0x008000000c00780b */ /* 0x000fcc0003f8e000 */
[----:B------:R-:W3:Y:S01]  /*0480*/  MUFU.SQRT R15, R24 ;  /* 0x00000018000f7308 */ /* 0x000ee20000002000 */
[----:B-1----:R-:W-:Y:S01]  /*0490*/  FSETP.GT.AND P6, PT, R14, 8.50705917302346158658e+37, PT ;  /* 0x7e8000000e00780b */ /* 0x002fe20003fc4000 */
[----:B------:R-:W-:Y:S01]  /*04a0*/  @!P2 FMUL R10, R10, 16777216 ;  /* 0x4b8000000a0aa820 */ /* 0x000fe20000400000 */
[----:B------:R-:W-:-:S05]  /*04b0*/  @P5 FMUL R12, R12, 0.25 ;  /* 0x3e8000000c0c5820 */ /* 0x000fca0000400000 */
[----:B------:R-:W1:Y:S01]  /*04c0*/  MUFU.SQRT R11, R26 ;  /* 0x0000001a000b7308 */ /* 0x000e620000002000 */
[----:B------:R-:W-:Y:S01]  /*04d0*/  FSEL R9, R21, 1, P5 ;  /* 0x3f80000015097808 */ /* 0x000fe20002800000 */
[----:B------:R-:W-:Y:S01]  /*04e0*/  FADD R27, R27, 0.0010000000474974513054 ;  /* 0x3a83126f1b1b7421 */ /* 0x000fe20000000000 */
[C---:B------:R-:W-:Y:S01]  /*04f0*/  FSETP.GEU.AND P5, PT, R13.reuse, 1.175494350822287508e-38, PT ;  /* 0x008000000d00780b */ /* 0x040fe20003fae000 */
[----:B------:R-:W-:Y:S01]  /*0500*/  @P3 FMUL R13, R13, 0.25 ;  /* 0x3e8000000d0d3820 */ /* 0x000fe20000400000 */
[----:B------:R-:W-:Y:S02]  /*0510*/  FSEL R20, R21, 1, P3 ;  /* 0x3f80000015147808 */ /* 0x000fe40001800000 */
[----:B------:R-:W-:Y:S01]  /*0520*/  FSETP.GEU.AND P3, PT, R14, 1.175494350822287508e-38, PT ;  /* 0x008000000e00780b */ /* 0x000fe20003f6e000 */
[----:B------:R-:W4:Y:S01]  /*0530*/  MUFU.RCP R10, R10 ;  /* 0x0000000a000a7308 */ /* 0x000f220000001000 */
[----:B------:R-:W-:Y:S01]  /*0540*/  @!P4 FMUL R12, R12, 16777216 ;  /* 0x4b8000000c0cc820 */ /* 0x000fe20000400000 */
[----:B------:R-:W-:Y:S01]  /*0550*/  @!P4 FMUL R9, R9, 16777216 ;  /* 0x4b8000000909c820 */ /* 0x000fe20000400000 */
[----:B--2---:R-:W-:Y:S01]  /*0560*/  FSETP.GT.AND P4, PT, R8, 8.50705917302346158658e+37, PT ;  /* 0x7e8000000800780b */ /* 0x004fe20003f84000 */
[----:B------:R-:W-:Y:S01]  /*0570*/  @!P2 FMUL R19, R19, 16777216 ;  /* 0x4b8000001313a820 */ /* 0x000fe20000400000 */
[----:B---3--:R-:W-:-:S03]  /*0580*/  FSETP.GT.AND P2, PT, R15, 8.50705917302346158658e+37, PT ;  /* 0x7e8000000f00780b */ /* 0x008fc60003f44000 */
[----:B------:R4:W2:Y:S01]  /*0590*/  MUFU.SQRT R22, R27 ;  /* 0x0000001b00167308 */ /* 0x0008a20000002000 */
[----:B------:R-:W-:Y:S01]  /*05a0*/  @P6 FMUL R14, R14, 0.25 ;  /* 0x3e8000000e0e6820 */ /* 0x000fe20000400000 */
[----:B------:R-:W-:Y:S02]  /*05b0*/  FSEL R23, R21, 1, P6 ;  /* 0x3f80000015177808 */ /* 0x000fe40003000000 */
[----:B-1----:R-:W-:Y:S01]  /*05c0*/  FSETP.GT.AND P6, PT, R11, 8.50705917302346158658e+37, PT ;  /* 0x7e8000000b00780b */ /* 0x002fe20003fc4000 */
[----:B------:R-:W-:Y:S02]  /*05d0*/  @!P3 FMUL R14, R14, 16777216 ;  /* 0x4b8000000e0eb820 */ /* 0x000fe40000400000 */
[----:B------:R-:W-:Y:S01]  /*05e0*/  @!P3 FMUL R23, R23, 16777216 ;  /* 0x4b8000001717b820 */ /* 0x000fe20000400000 */
[----:B------:R-:W-:Y:S01]  /*05f0*/  FSETP.GEU.AND P3, PT, R8, 1.175494350822287508e-38, PT ;  /* 0x008000000800780b */ /* 0x000fe20003f6e000 */
[----:B------:R-:W-:Y:S01]  /*0600*/  @!P5 FMUL R13, R13, 16777216 ;  /* 0x4b8000000d0dd820 */ /* 0x000fe20000400000 */
[----:B------:R-:W-:Y:S01]  /*0610*/  @!P5 FMUL R20, R20, 16777216 ;  /* 0x4b8000001414d820 */ /* 0x000fe20000400000 */
[----:B------:R-:W-:Y:S01]  /*0620*/  @P4 FMUL R8, R8, 0.25 ;  /* 0x3e80000008084820 */ /* 0x000fe20000400000 */
[----:B------:R-:W-:Y:S01]  /*0630*/  FSEL R26, R21, 1, P4 ;  /* 0x3f800000151a7808 */ /* 0x000fe20002000000 */
[----:B----4-:R-:W-:Y:S01]  /*0640*/  FMUL R27, R10, R19 ;  /* 0x000000130a1b7220 */ /* 0x010fe20000400000 */
[C---:B------:R-:W-:Y:S01]  /*0650*/  FSETP.GEU.AND P5, PT, R15.reuse, 1.175494350822287508e-38, PT ;  /* 0x008000000f00780b */ /* 0x040fe20003fae000 */
[----:B------:R-:W-:Y:S01]  /*0660*/  @P2 FMUL R15, R15, 0.25 ;  /* 0x3e8000000f0f2820 */ /* 0x000fe20000400000 */
[----:B--2---:R-:W-:Y:S01]  /*0670*/  FSETP.GT.AND P4, PT, R22, 8.50705917302346158658e+37, PT ;  /* 0x7e8000001600780b */ /* 0x004fe20003f84000 */
[----:B------:R-:W1:Y:S01]  /*0680*/  MUFU.RCP R14, R14 ;  /* 0x0000000e000e7308 */ /* 0x000e620000001000 */
[----:B------:R-:W-:-:S02]  /*0690*/  FSEL R19, R21, 1, P2 ;  /* 0x3f80000015137808 */ /* 0x000fc40001000000 */
[C---:B------:R-:W-:Y:S01]  /*06a0*/  FSETP.GEU.AND P2, PT, R11.reuse, 1.175494350822287508e-38, PT ;  /* 0x008000000b00780b */ /* 0x040fe20003f4e000 */
[----:B------:R-:W-:Y:S01]  /*06b0*/  @P6 FMUL R11, R11, 0.25 ;  /* 0x3e8000000b0b6820 */ /* 0x000fe20000400000 */
[----:B------:R-:W-:Y:S02]  /*06c0*/  FSEL R25, R21, 1, P6 ;  /* 0x3f80000015197808 */ /* 0x000fe40003000000 */
[C---:B------:R-:W-:Y:S01]  /*06d0*/  FSETP.GEU.AND P6, PT, R22.reuse, 1.175494350822287508e-38, PT ;  /* 0x008000001600780b */ /* 0x040fe20003fce000 */
[----:B------:R-:W2:Y:S04]  /*06e0*/  MUFU.RCP R13, R13 ;  /* 0x0000000d000d7308 */ /* 0x000ea80000001000 */
[----:B------:R-:W-:-:S04]  /*06f0*/  @P4 FMUL R22, R22, 0.25 ;  /* 0x3e80000016164820 */ /* 0x000fc80000400000 */
[----:B------:R-:W3:Y:S01]  /*0700*/  MUFU.RCP R24, R12 ;  /* 0x0000000c00187308 */ /* 0x000ee20000001000 */
[----:B-1----:R-:W-:-:S03]  /*0710*/  FMUL R23, R14, R23 ;  /* 0x000000170e177220 */ /* 0x002fc60000400000 */
[----:B------:R-:W-:Y:S01]  /*0720*/  @!P6 FMUL R22, R22, 16777216 ;  /* 0x4b8000001616e820 */ /* 0x000fe20000400000 */
[----:B------:R-:W-:Y:S01]  /*0730*/  @!P3 FMUL R8, R8, 16777216 ;  /* 0x4b8000000808b820 */ /* 0x000fe20000400000 */
[----:B--2---:R-:W-:Y:S02]  /*0740*/  FMUL R13, R13, R20 ;  /* 0x000000140d0d7220 */ /* 0x004fe40000400000 */
[----:B------:R1:W-:Y:S01]  /*0750*/  MUFU.RCP R12, R22 ;  /* 0x00000016000c7308 */ /* 0x0003e20000001000 */
[----:B------:R-:W-:Y:S01]  /*0760*/  FMUL R20, R23, R7 ;  /* 0x0000000717147220 */ /* 0x000fe20000400000 */
[----:B------:R-:W-:Y:S01]  /*0770*/  @!P2 FMUL R11, R11, 16777216 ;  /* 0x4b8000000b0ba820 */ /* 0x000fe20000400000 */
[----:B------:R-:W-:Y:S01]  /*0780*/  @!P5 FMUL R15, R15, 16777216 ;  /* 0x4b8000000f0fd820 */ /* 0x000fe20000400000 */
[----:B-1----:R-:W1:Y:S04]  /*0790*/  LDC.64 R22, c[0x0][0x228] ;  /* 0x00008a00ff167b82 */ /* 0x002e680000000a00 */
[----:B------:R2:W-:Y:S01]  /*07a0*/  MUFU.RCP R29, R8 ;  /* 0x00000008001d7308 */ /* 0x0005e20000001000 */
[----:B---3--:R-:W-:Y:S01]  /*07b0*/  FMUL R24, R24, R9 ;  /* 0x0000000918187220 */ /* 0x008fe20000400000 */
[----:B------:R-:W-:-:S02]  /*07c0*/  FMUL R13, R13, R6 ;  /* 0x000000060d0d7220 */ /* 0x000fc40000400000 */
[----:B--2---:R-:W2:Y:S04]  /*07d0*/  LDC.64 R8, c[0x0][0x230] ;  /* 0x00008c00ff087b82 */ /* 0x004ea80000000a00 */
[----:B------:R-:W3:Y:S08]  /*07e0*/  MUFU.RCP R6, R11 ;  /* 0x0000000b00067308 */ /* 0x000ef00000001000 */
[----:B------:R-:W4:Y:S01]  /*07f0*/  MUFU.RCP R10, R15 ;  /* 0x0000000f000a7308 */ /* 0x000f220000001000 */
[----:B------:R-:W-:Y:S01]  /*0800*/  @!P2 FMUL R25, R25, 16777216 ;  /* 0x4b8000001919a820 */ /* 0x000fe20000400000 */
[----:B------:R-:W-:Y:S01]  /*0810*/  @!P5 FMUL R19, R19, 16777216 ;  /* 0x4b8000001313d820 */ /* 0x000fe20000400000 */
[----:B------:R-:W-:Y:S01]  /*0820*/  FMUL R24, R24, R5 ;  /* 0x0000000518187220 */ /* 0x000fe20000400000 */
[----:B------:R-:W-:Y:S01]  /*0830*/  FMUL R27, R27, R4 ;  /* 0x000000041b1b7220 */ /* 0x000fe20000400000 */
[----:B------:R-:W-:Y:S01]  /*0840*/  CS2R R4, SRZ ;  /* 0x0000000000047805 */ /* 0x000fe2000001ff00 */
[----:B---3--:R-:W-:Y:S01]  /*0850*/  FMUL R25, R6, R25 ;  /* 0x0000001906197220 */ /* 0x008fe20000400000 */
[----:B------:R-:W-:Y:S01]  /*0860*/  CS2R R6, SRZ ;  /* 0x0000000000067805 */ /* 0x000fe2000001ff00 */
[----:B----4-:R-:W-:Y:S01]  /*0870*/  FMUL R19, R10, R19 ;  /* 0x000000130a137220 */ /* 0x010fe20000400000 */
[----:B-1----:R-:W-:-:S04]  /*0880*/  IMAD.WIDE R10, R2, 0x4, R22 ;  /* 0x00000004020a7825 */ /* 0x002fc800078e0216 */
[----:B------:R-:W-:Y:S01]  /*0890*/  IMAD.WIDE R22, R3, 0x4, R22 ;  /* 0x0000000403167825 */ /* 0x000fe200078e0216 */
[----:B------:R1:W3:Y:S03]  /*08a0*/  @!P1 LDG.E.EL.128 R4, desc[UR4][R10.64] ;  /* 0x000000040a049981 */ /* 0x0002e6000c2e1d00 */
[----:B--2---:R-:W-:-:S04]  /*08b0*/  IMAD.WIDE R14, R2, 0x4, R8 ;  /* 0x00000004020e7825 */ /* 0x004fc800078e0208 */
[----:B------:R-:W-:Y:S01]  /*08c0*/  IMAD.WIDE R2, R3, 0x4, R8 ;  /* 0x0000000403027825 */ /* 0x000fe200078e0208 */
[----:B------:R-:W-:Y:S02]  /*08d0*/  CS2R R8, SRZ ;  /* 0x0000000000087805 */ /* 0x000fe4000001ff00 */
[----:B-1----:R-:W-:-:S06]  /*08e0*/  CS2R R10, SRZ ;  /* 0x00000000000a7805 */ /* 0x002fcc000001ff00 */
[----:B------:R1:W3:Y:S01]  /*08f0*/  @!P1 LDG.E.EL.128 R8, desc[UR4][R14.64] ;  /* 0x000000040e089981 */ /* 0x0002e2000c2e1d00 */
[----:B------:R-:W-:-:S05]  /*0900*/  FSEL R21, R21, 1, P4 ;  /* 0x3f80000015157808 */ /* 0x000fca0002000000 */
[----:B------:R-:W-:-:S04]  /*0910*/  @!P6 FMUL R21, R21, 16777216 ;  /* 0x4b8000001515e820 */ /* 0x000fc80000400000 */
[----:B------:R-:W-:Y:S01]  /*0920*/  FMUL R21, R12, R21 ;  /* 0x000000150c157220 */ /* 0x000fe20000400000 */
[----:B-1----:R-:W-:-:S03]  /*0930*/  CS2R R14, SRZ ;  /* 0x00000000000e7805 */ /* 0x002fc6000001ff00 */
[----:B------:R-:W-:Y:S01]  /*0940*/  FMUL R28, R21, R28 ;  /* 0x0000001c151c7220 */ /* 0x000fe20000400000 */
[----:B---3--:R-:W-:Y:S01]  /*0950*/  FFMA R6, R13, R6, R10 ;  /* 0x000000060d067223 */ /* 0x008fe2000000000a */
[----:B------:R-:W-:Y:S01]  /*0960*/  CS2R R12, SRZ ;  /* 0x00000000000c7805 */ /* 0x000fe2000001ff00 */
[----:B------:R-:W-:Y:S01]  /*0970*/  FFMA R7, R20, R7, R11 ;  /* 0x0000000714077223 */ /* 0x000fe2000000000b */
[----:B------:R-:W-:Y:S01]  /*0980*/  CS2R R20, SRZ ;  /* 0x0000000000147805 */ /* 0x000fe2000001ff00 */
[----:B------:R-:W1:Y:S03]  /*0990*/  LDC.64 R10, c[0x0][0x238] ;  /* 0x00008e00ff0a7b82 */ /* 0x000e660000000a00 */
[----:B------:R2:W3:Y:S02]  /*09a0*/  @!P0 LDG.E.EL.128 R12, desc[UR4][R22.64] ;  /* 0x00000004160c8981 */ /* 0x0004e4000c2e1d00 */
[----:B--2---:R-:W-:-:S06]  /*09b0*/  CS2R R22, SRZ ;  /* 0x0000000000167805 */ /* 0x004fcc000001ff00 */
[----:B------:R-:W3:Y:S01]  /*09c0*/  @!P0 LDG.E.EL.128 R20, desc[UR4][R2.64] ;  /* 0x0000000402148981 */ /* 0x000ee2000c2e1d00 */
[----:B------:R-:W-:Y:S01]  /*09d0*/  @!P3 FMUL R26, R26, 16777216 ;  /* 0x4b8000001a1ab820 */ /* 0x000fe20000400000 */
[----:B------:R-:W-:Y:S01]  /*09e0*/  FFMA R5, R24, R5, R9 ;  /* 0x0000000518057223 */ /* 0x000fe20000000009 */
[----:B------:R-:W-:Y:S02]  /*09f0*/  FFMA R4, R27, R4, R8 ;  /* 0x000000041b047223 */ /* 0x000fe40000000008 */
[----:B------:R-:W-:Y:S01]  /*0a00*/  FMUL R26, R29, R26 ;  /* 0x0000001a1d1a7220 */ /* 0x000fe20000400000 */
[----:B------:R-:W-:Y:S01]  /*0a10*/  FSETP.GEU.AND P2, PT, R7, RZ, PT ;  /* 0x000000ff0700720b */ /* 0x000fe20003f4e000 */
[----:B------:R-:W-:Y:S01]  /*0a20*/  FMUL R25, R25, R18 ;  /* 0x0000001219197220 */ /* 0x000fe20000400000 */
[----:B------:R-:W-:Y:S01]  /*0a30*/  FSETP.GEU.AND P3, PT, R6, RZ, PT ;  /* 0x000000ff0600720b */ /* 0x000fe20003f6e000 */
[----:B------:R-:W-:Y:S01]  /*0a40*/  FMUL R26, R26, R17 ;  /* 0x000000111a1a7220 */ /* 0x000fe20000400000 */
[----:B------:R-:W-:Y:S01]  /*0a50*/  FSETP.GEU.AND P4, PT, R5, RZ, PT ;  /* 0x000000ff0500720b */ /* 0x000fe20003f8e000 */
[----:B------:R-:W-:Y:S01]  /*0a60*/  FMUL R19, R19, R16 ;  /* 0x0000001013137220 */ /* 0x000fe20000400000 */
[----:B------:R-:W-:Y:S01]  /*0a70*/  FSETP.GEU.AND P5, PT, R4, RZ, PT ;  /* 0x000000ff0400720b */ /* 0x000fe20003fae000 */
[----:B-1----:R-:W-:Y:S01]  /*0a80*/  IMAD.WIDE R10, R0, 0x4, R10 ;  /* 0x00000004000a7825 */ /* 0x002fe200078e020a */
[----:B------:R-:W-:-:S02]  /*0a90*/  SEL R7, R7, RZ, P2 ;  /* 0x000000ff07077207 */ /* 0x000fc40001000000 */
[----:B------:R-:W-:Y:S02]  /*0aa0*/  SEL R6, R6, RZ, P3 ;  /* 0x000000ff06067207 */ /* 0x000fe40001800000 */
[----:B------:R-:W-:Y:S02]  /*0ab0*/  SEL R5, R5, RZ, P4 ;  /* 0x000000ff05057207 */ /* 0x000fe40002000000 */
[----:B------:R-:W-:-:S05]  /*0ac0*/  SEL R4, R4, RZ, P5 ;  /* 0x000000ff04047207 */ /* 0x000fca0002800000 */
[----:B------:R1:W-:Y:S01]  /*0ad0*/  @!P1 STG.E.128 desc[UR4][R10.64], R4 ;  /* 0x000000040a009986 */ /* 0x0003e2000c101d04 */
[----:B---3--:R-:W-:Y:S01]  /*0ae0*/  FFMA R15, R28, R15, R23 ;  /* 0x0000000f1c0f7223 */ /* 0x008fe20000000017 */
[----:B------:R-:W-:Y:S01]  /*0af0*/  FFMA R14, R25, R14, R22 ;  /* 0x0000000e190e7223 */ /* 0x000fe20000000016 */
[----:B------:R-:W-:Y:S01]  /*0b00*/  FFMA R13, R26, R13, R21 ;  /* 0x0000000d1a0d7223 */ /* 0x000fe20000000015 */
[----:B------:R-:W-:Y:S02]  /*0b10*/  FFMA R12, R19, R12, R20 ;  /* 0x0000000c130c7223 */ /* 0x000fe40000000014 */
[----:B------:R-:W-:Y:S02]  /*0b20*/  FSETP.GEU.AND P1, PT, R15, RZ, PT ;  /* 0x000000ff0f00720b */ /* 0x000fe40003f2e000 */
[----:B------:R-:W-:Y:S02]  /*0b30*/  FSETP.GEU.AND P2, PT, R14, RZ, PT ;  /* 0x000000ff0e00720b */ /* 0x000fe40003f4e000 */
[----:B------:R-:W-:-:S02]  /*0b40*/  FSETP.GEU.AND P3, PT, R13, RZ, PT ;  /* 0x000000ff0d00720b */ /* 0x000fc40003f6e000 */
[----:B------:R-:W-:Y:S02]  /*0b50*/  FSETP.GEU.AND P4, PT, R12, RZ, PT ;  /* 0x000000ff0c00720b */ /* 0x000fe40003f8e000 */
[----:B------:R-:W-:Y:S02]  /*0b60*/  SEL R15, R15, RZ, P1 ;  /* 0x000000ff0f0f7207 */ /* 0x000fe40000800000 */
[----:B------:R-:W-:Y:S02]  /*0b70*/  SEL R14, R14, RZ, P2 ;  /* 0x000000ff0e0e7207 */ /* 0x000fe40001000000 */
[----:B------:R-:W-:Y:S02]  /*0b80*/  SEL R13, R13, RZ, P3 ;  /* 0x000000ff0d0d7207 */ /* 0x000fe40001800000 */
[----:B------:R-:W-:Y:S01]  /*0b90*/  SEL R12, R12, RZ, P4 ;  /* 0x000000ff0c0c7207 */ /* 0x000fe20002000000 */
[----:B-1----:R-:W-:Y:S06]  /*0ba0*/  @P0 EXIT ;  /* 0x000000000000094d */ /* 0x002fec0003800000 */
[----:B------:R-:W-:Y:S01]  /*0bb0*/  STG.E.128 desc[UR4][R10.64+0x800], R12 ;  /* 0x0008000c0a007986 */ /* 0x000fe2000c101d04 */
[----:B------:R-:W-:Y:S05]  /*0bc0*/  EXIT ;  /* 0x000000000000794d */ /* 0x000fea0003800000 */
.L_x_0:
[----:B------:R-:W-:-:S00]  /*0bd0*/  BRA `(.L_x_0) ;  /* 0xfffffffc00fc7947 */ /* 0x000fc0000383ffff */
[----:B------:R-:W-:-:S00]  /*0be0*/  NOP ;  /* 0x0000000000007918 */ /* 0x000fc00000000000 */
        /* <DEDUP_REMOVED lines=9> */
.L_x_1:


//--------------------- .nv.global.init           --------------------------
	.section	.nv.global.init,"aw",@progbits
.nv.global.init:
	.type		_$_str,@object
	.size		_$_str,(_$_str_$_2 - _$_str)
_$_str:
        /*0000*/ 	.byte	0x5f, 0x5f, 0x43, 0x55, 0x44, 0x41, 0x5f, 0x46, 0x54, 0x5a, 0x00
	.type		_$_str_$_2,@object
	.size		_$_str_$_2,(.L_1 - _$_str_$_2)
_$_str_$_2:
        /*000b*/ 	.byte	0x5f, 0x5f, 0x43, 0x55, 0x44, 0x41, 0x5f, 0x50, 0x52, 0x45, 0x43, 0x5f, 0x53, 0x51, 0x52, 0x54
        /*001b*/ 	.byte	0x00
.L_1:


//--------------------- .nv.constant0.triton_poi_fused__native_batch_norm_legit_no_training_relu_28 --------------------------
	.section	.nv.constant0.triton_poi_fused__native_batch_norm_legit_no_training_relu_28,"a",@progbits
	.sectionflags	@""
	.align	4
.nv.constant0.triton_poi_fused__native_batch_norm_legit_no_training_relu_28:
	.zero		580
